	.headerflags	@"EF_CUDA_TEXMODE_UNIFIED EF_CUDA_64BIT_ADDRESS EF_CUDA_ACCELERATORS EF_CUDA_SM90 EF_CUDA_VIRTUAL_SM(EF_CUDA_SM90)"
	.elftype	@"ET_EXEC"


//--------------------- .nv.info                  --------------------------
	.section	.nv.info,"",@"SHT_CUDA_INFO"
	.align	4


	//----- nvinfo : EIATTR_REGCOUNT
	.align		4
        /*0000*/ 	.byte	0x04, 0x2f
        /*0002*/ 	.short	(.L_3 - .L_2)
	.align		4
.L_2:
        /*0004*/ 	.word	index@(triton_poi_fused__native_batch_norm_legit_no_training_add_convolution_relu_threshold_backward_7)
        /*0008*/ 	.word	0x00000020


	//----- nvinfo : EIATTR_MIN_STACK_SIZE
	.align		4
.L_3:
        /*000c*/ 	.byte	0x04, 0x12
        /*000e*/ 	.short	(.L_5 - .L_4)
	.align		4
.L_4:
        /*0010*/ 	.word	index@(triton_poi_fused__native_batch_norm_legit_no_training_add_convolution_relu_threshold_backward_7)
        /*0014*/ 	.word	0x00000000


	//----- nvinfo : EIATTR_FRAME_SIZE
	.align		4
.L_5:
        /*0018*/ 	.byte	0x04, 0x11
        /*001a*/ 	.short	(.L_7 - .L_6)
	.align		4
.L_6:
        /*001c*/ 	.word	index@(triton_poi_fused__native_batch_norm_legit_no_training_add_convolution_relu_threshold_backward_7)
        /*0020*/ 	.word	0x00000000


	//----- nvinfo : EIATTR_MIN_STACK_SIZE
	.align		4
.L_7:
        /*0024*/ 	.byte	0x04, 0x12
        /*0026*/ 	.short	(.L_9 - .L_8)
	.align		4
.L_8:
        /*0028*/ 	.word	index@(triton_poi_fused__native_batch_norm_legit_no_training_add_convolution_relu_threshold_backward_7)
        /*002c*/ 	.word	0x00000000
.L_9:


//--------------------- .nv.info.triton_poi_fused__native_batch_norm_legit_no_training_add_convolution_relu_threshold_backward_7 --------------------------
	.section	.nv.info.triton_poi_fused__native_batch_norm_legit_no_training_add_convolution_relu_threshold_backward_7,"",@"SHT_CUDA_INFO"
	.sectionflags	@""
	.align	4


	//----- nvinfo : EIATTR_CUDA_API_VERSION
	.align		4
        /*0000*/ 	.byte	0x04, 0x37
        /*0002*/ 	.short	(.L_11 - .L_10)
.L_10:
        /*0004*/ 	.word	0x0000007c


	//----- nvinfo : EIATTR_KPARAM_INFO
	.align		4
.L_11:
        /*0008*/ 	.byte	0x04, 0x17
        /*000a*/ 	.short	(.L_13 - .L_12)
.L_12:
        /*000c*/ 	.word	0x00000000
        /*0010*/ 	.short	0x0009
        /*0012*/ 	.short	0x0048
        /*0014*/ 	.byte	0x00, 0xf0, 0x11, 0x00


	//----- nvinfo : EIATTR_KPARAM_INFO
	.align		4
.L_13:
        /*0018*/ 	.byte	0x04, 0x17
        /*001a*/ 	.short	(.L_15 - .L_14)
.L_14:
        /*001c*/ 	.word	0x00000000
        /*0020*/ 	.short	0x0008
        /*0022*/ 	.short	0x0040
        /*0024*/ 	.byte	0x00, 0xf4, 0x21, 0x00


	//----- nvinfo : EIATTR_KPARAM_INFO
	.align		4
.L_15:
        /*0028*/ 	.byte	0x04, 0x17
        /*002a*/ 	.short	(.L_17 - .L_16)
.L_16:
        /*002c*/ 	.word	0x00000000
        /*0030*/ 	.short	0x0007
        /*0032*/ 	.short	0x0038
        /*0034*/ 	.byte	0x00, 0xf4, 0x21, 0x00


	//----- nvinfo : EIATTR_KPARAM_INFO
	.align		4
.L_17:
        /*0038*/ 	.byte	0x04, 0x17
        /*003a*/ 	.short	(.L_19 - .L_18)
.L_18:
        /*003c*/ 	.word	0x00000000
        /*0040*/ 	.short	0x0006
        /*0042*/ 	.short	0x0030
        /*0044*/ 	.byte	0x00, 0xf4, 0x21, 0x00


	//----- nvinfo : EIATTR_KPARAM_INFO
	.align		4
.L_19:
        /*0048*/ 	.byte	0x04, 0x17
        /*004a*/ 	.short	(.L_21 - .L_20)
.L_20:
        /*004c*/ 	.word	0x00000000
        /*0050*/ 	.short	0x0005
        /*0052*/ 	.short	0x0028
        /*0054*/ 	.byte	0x00, 0xf4, 0x21, 0x00


	//----- nvinfo : EIATTR_KPARAM_INFO
	.align		4
.L_21:
        /*0058*/ 	.byte	0x04, 0x17
        /*005a*/ 	.short	(.L_23 - .L_22)
.L_22:
        /*005c*/ 	.word	0x00000000
        /*0060*/ 	.short	0x0004
        /*0062*/ 	.short	0x0020
        /*0064*/ 	.byte	0x00, 0xf4, 0x21, 0x00


	//----- nvinfo : EIATTR_KPARAM_INFO
	.align		4
.L_23:
        /*0068*/ 	.byte	0x04, 0x17
        /*006a*/ 	.short	(.L_25 - .L_24)
.L_24:
        /*006c*/ 	.word	0x00000000
        /*0070*/ 	.short	0x0003
        /*0072*/ 	.short	0x0018
        /*0074*/ 	.byte	0x00, 0xf4, 0x21, 0x00


	//----- nvinfo : EIATTR_KPARAM_INFO
	.align		4
.L_25:
        /*0078*/ 	.byte	0x04, 0x17
        /*007a*/ 	.short	(.L_27 - .L_26)
.L_26:
        /*007c*/ 	.word	0x00000000
        /*0080*/ 	.short	0x0002
        /*0082*/ 	.short	0x0010
        /*0084*/ 	.byte	0x00, 0xf4, 0x21, 0x00


	//----- nvinfo : EIATTR_KPARAM_INFO
	.align		4
.L_27:
        /*0088*/ 	.byte	0x04, 0x17
        /*008a*/ 	.short	(.L_29 - .L_28)
.L_28:
        /*008c*/ 	.word	0x00000000
        /*0090*/ 	.short	0x0001
        /*0092*/ 	.short	0x0008
        /*0094*/ 	.byte	0x00, 0xf4, 0x21, 0x00


	//----- nvinfo : EIATTR_KPARAM_INFO
	.align		4
.L_29:
        /*0098*/ 	.byte	0x04, 0x17
        /*009a*/ 	.short	(.L_31 - .L_30)
.L_30:
        /*009c*/ 	.word	0x00000000
        /*00a0*/ 	.short	0x0000
        /*00a2*/ 	.short	0x0000
        /*00a4*/ 	.byte	0x00, 0xf4, 0x21, 0x00


	//----- nvinfo : EIATTR_SPARSE_MMA_MASK
	.align		4
.L_31:
        /*00a8*/ 	.byte	0x03, 0x50
        /*00aa*/ 	.short	0x0000


	//----- nvinfo : EIATTR_MAXREG_COUNT
	.align		4
        /*00ac*/ 	.byte	0x03, 0x1b
        /*00ae*/ 	.short	0x00ff


	//----- nvinfo : EIATTR_EXIT_INSTR_OFFSETS
	.align		4
        /*00b0*/ 	.byte	0x04, 0x1c
        /*00b2*/ 	.short	(.L_33 - .L_32)


	//   ....[0]....
.L_32:
        /*00b4*/ 	.word	0x00000a60


	//----- nvinfo : EIATTR_REQNTID
	.align		4
.L_33:
        /*00b8*/ 	.byte	0x04, 0x10
        /*00ba*/ 	.short	(.L_35 - .L_34)
.L_34:
        /*00bc*/ 	.word	0x00000080
        /*00c0*/ 	.word	0x00000001
        /*00c4*/ 	.word	0x00000001


	//----- nvinfo : EIATTR_CBANK_PARAM_SIZE
	.align		4
.L_35:
        /*00c8*/ 	.byte	0x03, 0x19
        /*00ca*/ 	.short	0x004c


	//----- nvinfo : EIATTR_PARAM_CBANK
	.align		4
        /*00cc*/ 	.byte	0x04, 0x0a
        /*00ce*/ 	.short	(.L_37 - .L_36)
	.align		4
.L_36:
        /*00d0*/ 	.word	index@(.nv.constant0.triton_poi_fused__native_batch_norm_legit_no_training_add_convolution_relu_threshold_backward_7)
        /*00d4*/ 	.short	0x0210
        /*00d6*/ 	.short	0x004c


	//----- nvinfo : EIATTR_SW_WAR
	.align		4
.L_37:
        /*00d8*/ 	.byte	0x04, 0x36
        /*00da*/ 	.short	(.L_39 - .L_38)
.L_38:
        /*00dc*/ 	.word	0x00000008
.L_39:


//--------------------- .nv.callgraph             --------------------------
	.section	.nv.callgraph,"",@"SHT_CUDA_CALLGRAPH"
	.align	4
	.sectionentsize	8
	.align		4
        /*0000*/ 	.word	0x00000000
	.align		4
        /*0004*/ 	.word	0xffffffff
	.align		4
        /*0008*/ 	.word	0x00000000
	.align		4
        /*000c*/ 	.word	0xfffffffe
	.align		4
        /*0010*/ 	.word	0x00000000
	.align		4
        /*0014*/ 	.word	0xfffffffd
	.align		4
        /*0018*/ 	.word	0x00000000
	.align		4
        /*001c*/ 	.word	0xfffffffc


//--------------------- .nv.constant4             --------------------------
	.section	.nv.constant4,"a",@progbits
	.align	8
	.align		8
.nv.constant4:
        /*0000*/ 	.dword	_$_str
	.align		8
        /*0008*/ 	.dword	_$_str_$_2


//--------------------- .text.triton_poi_fused__native_batch_norm_legit_no_training_add_convolution_relu_threshold_backward_7 --------------------------
	.section	.text.triton_poi_fused__native_batch_norm_legit_no_training_add_convolution_relu_threshold_backward_7,"ax",@progbits
	.sectionflags	@"SHF_BARRIERS=1"
	.align	128
        .global         triton_poi_fused__native_batch_norm_legit_no_training_add_convolution_relu_threshold_backward_7
        .type           triton_poi_fused__native_batch_norm_legit_no_training_add_convolution_relu_threshold_backward_7,@function
        .size           triton_poi_fused__native_batch_norm_legit_no_training_add_convolution_relu_threshold_backward_7,(.L_x_1 - triton_poi_fused__native_batch_norm_legit_no_training_add_convolution_relu_threshold_backward_7)
        .other          triton_poi_fused__native_batch_norm_legit_no_training_add_convolution_relu_threshold_backward_7,@"STO_CUDA_ENTRY STV_DEFAULT"
triton_poi_fused__native_batch_norm_legit_no_training_add_convolution_relu_threshold_backward_7:
.text.triton_poi_fused__native_batch_norm_legit_no_training_add_convolution_relu_threshold_backward_7:
[----:B------:R-:W-:Y:S01]  /*0000*/  LDC R1, c[0x0][0x28] ;  /* 0x00000a00ff017b82 */ /* 0x000fe20000000800 */
[----:B------:R-:W1:Y:S07]  /*0010*/  S2R R3, SR_TID.X ;  /* 0x0000000000037919 */ /* 0x000e6e0000002100 */
[----:B------:R-:W2:Y:S01]  /*0020*/  LDC.64 R6, c[0x0][0x228] ;  /* 0x00008a00ff067b82 */ /* 0x000ea20000000a00 */
[----:B------:R-:W-:Y:S01]  /*0030*/  ULDC.64 UR6, c[0x0][0x208] ;  /* 0x0000820000067ab9 */ /* 0x000fe20000000a00 */
[----:B------:R-:W3:Y:S06]  /*0040*/  S2R R0, SR_CTAID.X ;  /* 0x0000000000007919 */ /* 0x000eec0000002500 */
[----:B------:R-:W4:Y:S08]  /*0050*/  LDC.64 R26, c[0x0][0x210] ;  /* 0x00008400ff1a7b82 */ /* 0x000f300000000a00 */
[----:B------:R-:W5:Y:S08]  /*0060*/  LDC.64 R8, c[0x0][0x218] ;  /* 0x00008600ff087b82 */ /* 0x000f700000000a00 */
[----:B------:R-:W2:Y:S08]  /*0070*/  LDC.64 R10, c[0x0][0x220] ;  /* 0x00008800ff0a7b82 */ /* 0x000eb00000000a00 */
[----:B------:R-:W5:Y:S01]  /*0080*/  LDC.64 R18, c[0x0][0x230] ;  /* 0x00008c00ff127b82 */ /* 0x000f620000000a00 */
[----:B-1----:R-:W-:-:S07]  /*0090*/  IMAD.SHL.U32 R16, R3, 0x8, RZ ;  /* 0x0000000803107824 */ /* 0x002fce00078e00ff */
[----:B------:R-:W1:Y:S01]  /*00a0*/  S2UR UR5, SR_CgaCtaId ;  /* 0x00000000000579c3 */ /* 0x000e620000008800 */
[----:B---3--:R-:W-:Y:S01]  /*00b0*/  IMAD.SHL.U32 R17, R0, 0x400, RZ ;  /* 0x0000040000117824 */ /* 0x008fe200078e00ff */
[----:B------:R-:W-:Y:S01]  /*00c0*/  SHF.R.S32.HI R5, RZ, 0x15, R0 ;  /* 0x00000015ff057819 */ /* 0x000fe20000011400 */
[----:B------:R-:W-:Y:S01]  /*00d0*/  UMOV UR4, 0x400 ;  /* 0x0000040000047882 */ /* 0x000fe20000000000 */
[----:B------:R-:W-:Y:S01]  /*00e0*/  LOP3.LUT R16, R16, 0x3f8, RZ, 0xc0, !PT ;  /* 0x000003f810107812 */ /* 0x000fe200078ec0ff */
[----:B------:R-:W-:Y:S01]  /*00f0*/  ULDC.64 UR8, c[0x0][0x250] ;  /* 0x0000940000087ab9 */ /* 0x000fe20000000a00 */
[----:B------:R-:W-:Y:S02]  /*0100*/  SGXT R5, R5, 0x1 ;  /* 0x000000010505781a */ /* 0x000fe40000000200 */
[----:B------:R-:W-:-:S04]  /*0110*/  LOP3.LUT R0, R17, R16, RZ, 0xfc, !PT ;  /* 0x0000001011007212 */ /* 0x000fc800078efcff */
[----:B------:R-:W-:-:S04]  /*0120*/  LEA.HI R5, R5, R0, RZ, 0xa ;  /* 0x0000000005057211 */ /* 0x000fc800078f50ff */
[----:B------:R-:W-:-:S04]  /*0130*/  SHF.R.S32.HI R5, RZ, 0xa, R5 ;  /* 0x0000000aff057819 */ /* 0x000fc80000011405 */
[----:B------:R-:W-:-:S04]  /*0140*/  LEA.HI R2, R5, R5, RZ, 0x7 ;  /* 0x0000000505027211 */ /* 0x000fc800078f38ff */
[----:B------:R-:W-:-:S05]  /*0150*/  LOP3.LUT R2, R2, 0xffffff80, RZ, 0xc0, !PT ;  /* 0xffffff8002027812 */ /* 0x000fca00078ec0ff */
[----:B------:R-:W-:Y:S02]  /*0160*/  IMAD.IADD R29, R5, 0x1, -R2 ;  /* 0x00000001051d7824 */ /* 0x000fe400078e0a02 */
[----:B----4-:R-:W-:Y:S01]  /*0170*/  IMAD.WIDE R20, R0, 0x4, R26 ;  /* 0x0000000400147825 */ /* 0x010fe200078e021a */
[----:B------:R-:W3:Y:S03]  /*0180*/  LDC.64 R4, c[0x0][0x238] ;  /* 0x00008e00ff047b82 */ /* 0x000ee60000000a00 */
[C---:B--2---:R-:W-:Y:S01]  /*0190*/  IMAD.WIDE R6, R29.reuse, 0x4, R6 ;  /* 0x000000041d067825 */ /* 0x044fe200078e0206 */
[----:B------:R-:W2:Y:S03]  /*01a0*/  LDG.E.128 R12, desc[UR6][R20.64] ;  /* 0x00000006140c7981 */ /* 0x000ea6000c1e1d00 */
[----:B-----5:R-:W-:-:S02]  /*01b0*/  IMAD.WIDE R8, R29, 0x4, R8 ;  /* 0x000000041d087825 */ /* 0x020fc400078e0208 */
[----:B------:R-:W4:Y:S04]  /*01c0*/  LDG.E.EL R6, desc[UR6][R6.64] ;  /* 0x0000000606067981 */ /* 0x000f28000c2e1900 */
[----:B------:R-:W2:Y:S04]  /*01d0*/  LDG.E.EL R8, desc[UR6][R8.64] ;  /* 0x0000000608087981 */ /* 0x000ea8000c2e1900 */
[----:B------:R-:W5:Y:S01]  /*01e0*/  LDG.E.128 R20, desc[UR6][R20.64+0x10] ;  /* 0x0000100614147981 */ /* 0x000f62000c1e1d00 */
[C---:B0-----:R-:W-:Y:S02]  /*01f0*/  IMAD.WIDE R24, R29.reuse, 0x4, R10 ;  /* 0x000000041d187825 */ /* 0x041fe400078e020a */
[----:B------:R-:W0:Y:S02]  /*0200*/  LDC.64 R10, c[0x0][0x240] ;  /* 0x00009000ff0a7b82 */ /* 0x000e240000000a00 */
[----:B------:R-:W-:-:S02]  /*0210*/  IMAD.WIDE R18, R29, 0x4, R18 ;  /* 0x000000041d127825 */ /* 0x000fc400078e0212 */
[----:B------:R-:W5:Y:S02]  /*0220*/  LDG.E.EL R24, desc[UR6][R24.64] ;  /* 0x0000000618187981 */ /* 0x000f64000c2e1900 */
[----:B---3--:R-:W-:Y:S02]  /*0230*/  IMAD.WIDE R28, R29, 0x4, R4 ;  /* 0x000000041d1c7825 */ /* 0x008fe400078e0204 */
[----:B------:R-:W3:Y:S04]  /*0240*/  LDG.E.EL R18, desc[UR6][R18.64] ;  /* 0x0000000612127981 */ /* 0x000ee8000c2e1900 */
[----:B------:R0:W3:Y:S02]  /*0250*/  LDG.E.EL R2, desc[UR6][R28.64] ;  /* 0x000000061c027981 */ /* 0x0000e4000c2e1900 */
[----:B0-----:R-:W-:Y:S01]  /*0260*/  IMAD.WIDE R10, R0, 0x4, R10 ;  /* 0x00000004000a7825 */ /* 0x001fe200078e020a */
[----:B-1----:R-:W-:-:S03]  /*0270*/  UPRMT UR4, UR5, 0x654, UR4 ;  /* 0x0000065405047896 */ /* 0x002fc60008000004 */
[----:B------:R-:W-:-:S03]  /*0280*/  IMAD.MOV.U32 R28, RZ, RZ, 0x3e800000 ;  /* 0x3e800000ff1c7424 */ /* 0x000fc600078e00ff */
[----:B------:R-:W-:Y:S01]  /*0290*/  LEA R16, R16, UR4, 0x2 ;  /* 0x0000000410107c11 */ /* 0x000fe2000f8e10ff */
[----:B------:R-:W-:-:S05]  /*02a0*/  IMAD.SHL.U32 R29, R3, 0x4, RZ ;  /* 0x00000004031d7824 */ /* 0x000fca00078e00ff */
[----:B------:R-:W-:Y:S01]  /*02b0*/  LOP3.LUT R29, R29, 0x1fc, RZ, 0xc0, !PT ;  /* 0x000001fc1d1d7812 */ /* 0x000fe200078ec0ff */
[----:B----4-:R-:W-:Y:S02]  /*02c0*/  FADD R9, R6, 9.9999997473787516356e-06 ;  /* 0x3727c5ac06097421 */ /* 0x010fe40000000000 */
[----:B------:R-:W4:Y:S02]  /*02d0*/  LDG.E.128 R4, desc[UR6][R10.64] ;  /* 0x000000060a047981 */ /* 0x000f24000c1e1d00 */
[----:B------:R0:W1:Y:S01]  /*02e0*/  MUFU.SQRT R25, R9 ;  /* 0x0000000900197308 */ /* 0x0000620000002000 */
[--C-:B--2---:R-:W-:Y:S01]  /*02f0*/  FADD R12, R12, R8.reuse ;  /* 0x000000080c0c7221 */ /* 0x104fe20000000000 */
[--C-:B------:R-:W-:Y:S01]  /*0300*/  FADD R13, R13, R8.reuse ;  /* 0x000000080d0d7221 */ /* 0x100fe20000000000 */
[--C-:B------:R-:W-:Y:S01]  /*0310*/  FADD R14, R14, R8.reuse ;  /* 0x000000080e0e7221 */ /* 0x100fe20000000000 */
[--C-:B------:R-:W-:Y:S01]  /*0320*/  FADD R15, R15, R8.reuse ;  /* 0x000000080f0f7221 */ /* 0x100fe20000000000 */
[--C-:B-----5:R-:W-:Y:S01]  /*0330*/  FADD R20, R20, R8.reuse ;  /* 0x0000000814147221 */ /* 0x120fe20000000000 */
[--C-:B------:R-:W-:Y:S01]  /*0340*/  FADD R21, R21, R8.reuse ;  /* 0x0000000815157221 */ /* 0x100fe20000000000 */
[--C-:B------:R-:W-:Y:S01]  /*0350*/  FADD R22, R22, R8.reuse ;  /* 0x0000000816167221 */ /* 0x100fe20000000000 */
[----:B------:R-:W-:-:S02]  /*0360*/  FADD R23, R23, R8 ;  /* 0x0000000817177221 */ /* 0x000fc40000000000 */
[----:B0-----:R-:W2:Y:S01]  /*0370*/  LDG.E.128 R8, desc[UR6][R10.64+0x10] ;  /* 0x000010060a087981 */ /* 0x001ea2000c1e1d00 */
[C---:B-1----:R-:W-:Y:S02]  /*0380*/  FSETP.GT.AND P0, PT, R25.reuse, 8.50705917302346158658e+37, PT ;  /* 0x7e8000001900780b */ /* 0x042fe40003f04000 */
[----:B------:R-:W-:-:S11]  /*0390*/  FSETP.GEU.AND P1, PT, R25, 1.175494350822287508e-38, PT ;  /* 0x008000001900780b */ /* 0x000fd60003f2e000 */
[----:B------:R-:W-:-:S04]  /*03a0*/  @P0 FMUL R25, R25, 0.25 ;  /* 0x3e80000019190820 */ /* 0x000fc80000400000 */
[----:B------:R-:W-:-:S04]  /*03b0*/  @!P1 FMUL R25, R25, 16777216 ;  /* 0x4b80000019199820 */ /* 0x000fc80000400000 */
[----:B------:R-:W0:Y:S01]  /*03c0*/  MUFU.RCP R19, R25 ;  /* 0x0000001900137308 */ /* 0x000e220000001000 */
[----:B------:R1:W-:Y:S01]  /*03d0*/  STS.128 [R16], R12 ;  /* 0x0000000c10007388 */ /* 0x0003e20000000c00 */
[----:B------:R-:W-:-:S03]  /*03e0*/  FSEL R28, R28, 1, P0 ;  /* 0x3f8000001c1c7808 */ /* 0x000fc60000000000 */
[----:B------:R5:W-:Y:S02]  /*03f0*/  STS.128 [R16+0x10], R20 ;  /* 0x0000101410007388 */ /* 0x000be40000000c00 */
[----:B------:R-:W-:-:S04]  /*0400*/  @!P1 FMUL R28, R28, 16777216 ;  /* 0x4b8000001c1c9820 */ /* 0x000fc80000400000 */
[----:B0-----:R-:W-:Y:S01]  /*0410*/  FMUL R19, R19, R28 ;  /* 0x0000001c13137220 */ /* 0x001fe20000400000 */
[C---:B-1----:R-:W-:Y:S01]  /*0420*/  FADD R13, -R24.reuse, R13 ;  /* 0x0000000d180d7221 */ /* 0x042fe20000000100 */
[C---:B------:R-:W-:Y:S01]  /*0430*/  FADD R12, -R24.reuse, R12 ;  /* 0x0000000c180c7221 */ /* 0x040fe20000000100 */
[C---:B------:R-:W-:Y:S01]  /*0440*/  FADD R14, -R24.reuse, R14 ;  /* 0x0000000e180e7221 */ /* 0x040fe20000000100 */
[C---:B------:R-:W-:Y:S01]  /*0450*/  FADD R15, -R24.reuse, R15 ;  /* 0x0000000f180f7221 */ /* 0x040fe20000000100 */
[C---:B-----5:R-:W-:Y:S01]  /*0460*/  FADD R21, -R24.reuse, R21 ;  /* 0x0000001518157221 */ /* 0x060fe20000000100 */
[C---:B------:R-:W-:Y:S01]  /*0470*/  FADD R22, -R24.reuse, R22 ;  /* 0x0000001618167221 */ /* 0x040fe20000000100 */
[C---:B------:R-:W-:Y:S01]  /*0480*/  FADD R23, -R24.reuse, R23 ;  /* 0x0000001718177221 */ /* 0x040fe20000000100 */
[----:B------:R-:W-:Y:S01]  /*0490*/  FADD R24, -R24, R20 ;  /* 0x0000001418187221 */ /* 0x000fe20000000100 */
[C---:B------:R-:W-:Y:S01]  /*04a0*/  FMUL R3, R19.reuse, R13 ;  /* 0x0000000d13037220 */ /* 0x040fe20000400000 */
[C---:B------:R-:W-:Y:S01]  /*04b0*/  FMUL R13, R19.reuse, R21 ;  /* 0x00000015130d7220 */ /* 0x040fe20000400000 */
[C---:B------:R-:W-:Y:S01]  /*04c0*/  FMUL R12, R19.reuse, R12 ;  /* 0x0000000c130c7220 */ /* 0x040fe20000400000 */
[C---:B------:R-:W-:Y:S01]  /*04d0*/  FMUL R14, R19.reuse, R14 ;  /* 0x0000000e130e7220 */ /* 0x040fe20000400000 */
[C---:B------:R-:W-:Y:S01]  /*04e0*/  FMUL R15, R19.reuse, R15 ;  /* 0x0000000f130f7220 */ /* 0x040fe20000400000 */
[C---:B------:R-:W-:Y:S01]  /*04f0*/  FMUL R22, R19.reuse, R22 ;  /* 0x0000001613167220 */ /* 0x040fe20000400000 */
[C---:B------:R-:W-:Y:S01]  /*0500*/  FMUL R24, R19.reuse, R24 ;  /* 0x0000001813187220 */ /* 0x040fe20000400000 */
[----:B------:R-:W-:Y:S01]  /*0510*/  FMUL R21, R19, R23 ;  /* 0x0000001713157220 */ /* 0x000fe20000400000 */
[C-C-:B---3--:R-:W-:Y:S01]  /*0520*/  FFMA R19, R18.reuse, R3, R2.reuse ;  /* 0x0000000312137223 */ /* 0x148fe20000000002 */
[----:B------:R-:W-:Y:S01]  /*0530*/  LEA R3, R29, UR4, 0x2 ;  /* 0x000000041d037c11 */ /* 0x000fe2000f8e10ff */
[C-C-:B------:R-:W-:Y:S01]  /*0540*/  FFMA R28, R18.reuse, R15, R2.reuse ;  /* 0x0000000f121c7223 */ /* 0x140fe20000000002 */
[C-C-:B------:R-:W-:Y:S01]  /*0550*/  FFMA R20, R18.reuse, R14, R2.reuse ;  /* 0x0000000e12147223 */ /* 0x140fe20000000002 */
[C-C-:B------:R-:W-:Y:S01]  /*0560*/  FFMA R25, R18.reuse, R12, R2.reuse ;  /* 0x0000000c12197223 */ /* 0x140fe20000000002 */
[C-C-:B------:R-:W-:Y:S01]  /*0570*/  FFMA R23, R18.reuse, R13, R2.reuse ;  /* 0x0000000d12177223 */ /* 0x140fe20000000002 */
[----:B------:R-:W-:Y:S01]  /*0580*/  BAR.SYNC.DEFER_BLOCKING 0x0 ;  /* 0x0000000000007b1d */ /* 0x000fe20000010000 */
[C-C-:B------:R-:W-:Y:S01]  /*0590*/  FFMA R22, R18.reuse, R22, R2.reuse ;  /* 0x0000001612167223 */ /* 0x140fe20000000002 */
[C-C-:B------:R-:W-:Y:S01]  /*05a0*/  FFMA R21, R18.reuse, R21, R2.reuse ;  /* 0x0000001512157223 */ /* 0x140fe20000000002 */
[----:B------:R-:W-:-:S03]  /*05b0*/  FFMA R24, R18, R24, R2 ;  /* 0x0000001812187223 */ /* 0x000fc60000000002 */
[----:B------:R-:W-:Y:S01]  /*05c0*/  ULDC.64 UR4, c[0x0][0x210] ;  /* 0x0000840000047ab9 */ /* 0x000fe20000000a00 */
[----:B------:R-:W0:Y:S01]  /*05d0*/  LDS.128 R12, [R3] ;  /* 0x00000000030c7984 */ /* 0x000e220000000c00 */
[----:B------:R-:W-:-:S05]  /*05e0*/  LOP3.LUT R2, R17, R29, RZ, 0xfc, !PT ;  /* 0x0000001d11027212 */ /* 0x000fca00078efcff */
[----:B------:R-:W-:Y:S01]  /*05f0*/  IMAD.WIDE R26, R2, 0x4, R26 ;  /* 0x00000004021a7825 */ /* 0x000fe200078e021a */
[----:B------:R-:W-:-:S03]  /*0600*/  SHF.R.S32.HI R17, RZ, 0x1f, R17 ;  /* 0x0000001fff117819 */ /* 0x000fc60000011411 */
[C---:B------:R-:W-:Y:S01]  /*0610*/  IMAD.SHL.U32 R18, R2.reuse, 0x4, RZ ;  /* 0x0000000402127824 */ /* 0x040fe200078e00ff */
[----:B0-----:R0:W-:Y:S04]  /*0620*/  STG.E.128 desc[UR6][R26.64], R12 ;  /* 0x0000000c1a007986 */ /* 0x0011e8000c101d06 */
[----:B------:R-:W1:Y:S01]  /*0630*/  LDS.128 R12, [R3+0x800] ;  /* 0x00080000030c7984 */ /* 0x000e620000000c00 */
[----:B------:R-:W-:Y:S02]  /*0640*/  SHF.L.U64.HI R17, R2, 0x2, R17 ;  /* 0x0000000202117819 */ /* 0x000fe40000010211 */
[----:B0-----:R-:W-:-:S04]  /*0650*/  IADD3 R26, P2, R18, UR4, RZ ;  /* 0x00000004121a7c10 */ /* 0x001fc8000ff5e0ff */
[----:B------:R-:W-:Y:S01]  /*0660*/  IADD3.X R27, R17, UR5, RZ, P2, !PT ;  /* 0x00000005111b7c10 */ /* 0x000fe200097fe4ff */
[----:B------:R-:W-:Y:S01]  /*0670*/  ULDC.64 UR4, c[0x0][0x248] ;  /* 0x0000920000047ab9 */ /* 0x000fe20000000a00 */
[----:B------:R-:W-:Y:S02]  /*0680*/  FSETP.GEU.AND P6, PT, R19, RZ, PT ;  /* 0x000000ff1300720b */ /* 0x000fe40003fce000 */
[----:B------:R-:W-:Y:S02]  /*0690*/  FSETP.GEU.AND P0, PT, R25, RZ, PT ;  /* 0x000000ff1900720b */ /* 0x000fe40003f0e000 */
[----:B------:R-:W-:Y:S02]  /*06a0*/  FSEL R19, R19, RZ, P6 ;  /* 0x000000ff13137208 */ /* 0x000fe40003000000 */
[----:B------:R-:W-:Y:S02]  /*06b0*/  FSETP.GEU.AND P1, PT, R28, RZ, PT ;  /* 0x000000ff1c00720b */ /* 0x000fe40003f2e000 */
[----:B------:R-:W-:Y:S01]  /*06c0*/  FSETP.GEU.AND P5, PT, R20, RZ, PT ;  /* 0x000000ff1400720b */ /* 0x000fe20003fae000 */
[----:B-1----:R0:W-:Y:S01]  /*06d0*/  STG.E.128 desc[UR6][R26.64+0x800], R12 ;  /* 0x0008000c1a007986 */ /* 0x0021e2000c101d06 */
[----:B------:R-:W-:-:S02]  /*06e0*/  FSETP.GEU.AND P4, PT, R24, RZ, PT ;  /* 0x000000ff1800720b */ /* 0x000fc40003f8e000 */
[----:B------:R-:W-:Y:S02]  /*06f0*/  FSETP.GEU.AND P3, PT, R23, RZ, PT ;  /* 0x000000ff1700720b */ /* 0x000fe40003f6e000 */
[----:B------:R-:W-:Y:S02]  /*0700*/  FSETP.GEU.AND P2, PT, R22, RZ, PT ;  /* 0x000000ff1600720b */ /* 0x000fe40003f4e000 */
[----:B------:R-:W-:Y:S02]  /*0710*/  FSETP.GEU.AND P6, PT, R21, RZ, PT ;  /* 0x000000ff1500720b */ /* 0x000fe40003fce000 */
[----:B------:R-:W-:Y:S02]  /*0720*/  FSEL R25, R25, RZ, P0 ;  /* 0x000000ff19197208 */ /* 0x000fe40000000000 */
[----:B------:R-:W-:Y:S02]  /*0730*/  FSEL R28, R28, RZ, P1 ;  /* 0x000000ff1c1c7208 */ /* 0x000fe40000800000 */
[----:B------:R-:W-:-:S02]  /*0740*/  FSEL R20, R20, RZ, P5 ;  /* 0x000000ff14147208 */ /* 0x000fc40002800000 */
[----:B0-----:R-:W-:Y:S02]  /*0750*/  FSEL R12, R24, RZ, P4 ;  /* 0x000000ff180c7208 */ /* 0x001fe40002000000 */
[----:B------:R-:W-:Y:S02]  /*0760*/  FSEL R13, R23, RZ, P3 ;  /* 0x000000ff170d7208 */ /* 0x000fe40001800000 */
[----:B------:R-:W-:Y:S02]  /*0770*/  FSEL R14, R22, RZ, P2 ;  /* 0x000000ff160e7208 */ /* 0x000fe40001000000 */
[----:B------:R-:W-:Y:S01]  /*0780*/  FSEL R15, R21, RZ, P6 ;  /* 0x000000ff150f7208 */ /* 0x000fe20003000000 */
[----:B------:R-:W0:Y:S01]  /*0790*/  LDC.64 R22, c[0x0][0x248] ;  /* 0x00009200ff167b82 */ /* 0x000e220000000a00 */
[----:B------:R-:W-:Y:S02]  /*07a0*/  FSETP.GTU.AND P0, PT, R28, RZ, PT ;  /* 0x000000ff1c00720b */ /* 0x000fe40003f0c000 */
[----:B------:R-:W-:-:S02]  /*07b0*/  FSETP.GTU.AND P3, PT, R20, RZ, PT ;  /* 0x000000ff1400720b */ /* 0x000fc40003f6c000 */
[----:B------:R-:W-:Y:S02]  /*07c0*/  FSETP.GTU.AND P2, PT, R19, RZ, PT ;  /* 0x000000ff1300720b */ /* 0x000fe40003f4c000 */
[----:B------:R-:W-:Y:S02]  /*07d0*/  FSETP.GTU.AND P4, PT, R14, RZ, PT ;  /* 0x000000ff0e00720b */ /* 0x000fe40003f8c000 */
[----:B------:R-:W-:Y:S01]  /*07e0*/  FSETP.GTU.AND P1, PT, R25, RZ, PT ;  /* 0x000000ff1900720b */ /* 0x000fe20003f2c000 */
[----:B0-----:R-:W-:-:S04]  /*07f0*/  IMAD.WIDE R22, R2, 0x4, R22 ;  /* 0x0000000402167825 */ /* 0x001fc800078e0216 */
[----:B----4-:R-:W-:Y:S01]  /*0800*/  FADD R4, R4, R25 ;  /* 0x0000001904047221 */ /* 0x010fe20000000000 */
[----:B------:R-:W-:Y:S01]  /*0810*/  FADD R7, R7, R28 ;  /* 0x0000001c07077221 */ /* 0x000fe20000000000 */
[----:B------:R-:W-:Y:S01]  /*0820*/  FADD R5, R5, R19 ;  /* 0x0000001305057221 */ /* 0x000fe20000000000 */
[----:B------:R-:W-:Y:S01]  /*0830*/  FADD R6, R6, R20 ;  /* 0x0000001406067221 */ /* 0x000fe20000000000 */
[----:B------:R-:W-:Y:S01]  /*0840*/  BAR.SYNC.DEFER_BLOCKING 0x0 ;  /* 0x0000000000007b1d */ /* 0x000fe20000010000 */
[----:B--2---:R-:W-:Y:S01]  /*0850*/  FADD R8, R8, R12 ;  /* 0x0000000c08087221 */ /* 0x004fe20000000000 */
[----:B------:R-:W-:Y:S01]  /*0860*/  FADD R9, R9, R13 ;  /* 0x0000000d09097221 */ /* 0x000fe20000000000 */
[----:B------:R-:W-:Y:S01]  /*0870*/  FADD R10, R10, R14 ;  /* 0x0000000e0a0a7221 */ /* 0x000fe20000000000 */
[----:B------:R-:W-:Y:S02]  /*0880*/  FADD R11, R11, R15 ;  /* 0x0000000f0b0b7221 */ /* 0x000fe40000000000 */
[----:B------:R-:W-:Y:S04]  /*0890*/  STS.128 [R16], R4 ;  /* 0x0000000410007388 */ /* 0x000fe80000000c00 */
[----:B------:R0:W-:Y:S01]  /*08a0*/  STS.128 [R16+0x10], R8 ;  /* 0x0000100810007388 */ /* 0x0001e20000000c00 */
[----:B------:R-:W-:Y:S01]  /*08b0*/  BAR.SYNC.DEFER_BLOCKING 0x0 ;  /* 0x0000000000007b1d */ /* 0x000fe20000010000 */
[----:B------:R-:W-:-:S02]  /*08c0*/  SEL R14, RZ, 0x1, P0 ;  /* 0x00000001ff0e7807 */ /* 0x000fc40000000000 */
[----:B------:R-:W-:-:S03]  /*08d0*/  SEL R19, RZ, 0x1, P3 ;  /* 0x00000001ff137807 */ /* 0x000fc60001800000 */
[----:B------:R-:W1:Y:S04]  /*08e0*/  LDS.128 R4, [R3] ;  /* 0x0000000003047984 */ /* 0x000e680000000c00 */
[----:B------:R2:W3:Y:S01]  /*08f0*/  LDS.128 R8, [R3+0x800] ;  /* 0x0008000003087984 */ /* 0x0004e20000000c00 */
[----:B------:R-:W-:Y:S02]  /*0900*/  FSETP.GTU.AND P0, PT, R15, RZ, PT ;  /* 0x000000ff0f00720b */ /* 0x000fe40003f0c000 */
[----:B------:R-:W-:Y:S02]  /*0910*/  PRMT R14, R19, 0x3340, R14 ;  /* 0x00003340130e7816 */ /* 0x000fe4000000000e */
[----:B------:R-:W-:Y:S02]  /*0920*/  SEL R15, RZ, 0x1, P2 ;  /* 0x00000001ff0f7807 */ /* 0x000fe40001000000 */
[----:B0-----:R-:W-:-:S02]  /*0930*/  SEL R16, RZ, 0x1, P1 ;  /* 0x00000001ff107807 */ /* 0x001fc40000800000 */
[----:B------:R-:W-:Y:S02]  /*0940*/  SEL R19, RZ, 0x1, P0 ;  /* 0x00000001ff137807 */ /* 0x000fe40000000000 */
[----:B------:R-:W-:Y:S02]  /*0950*/  FSETP.GTU.AND P1, PT, R13, RZ, PT ;  /* 0x000000ff0d00720b */ /* 0x000fe40003f2c000 */
[----:B------:R-:W-:Y:S02]  /*0960*/  FSETP.GTU.AND P0, PT, R12, RZ, PT ;  /* 0x000000ff0c00720b */ /* 0x000fe40003f0c000 */
[----:B--2---:R-:W-:Y:S02]  /*0970*/  PRMT R3, R16, 0x3340, R15 ;  /* 0x0000334010037816 */ /* 0x004fe4000000000f */
[----:B------:R-:W-:Y:S02]  /*0980*/  SEL R20, RZ, 0x1, P4 ;  /* 0x00000001ff147807 */ /* 0x000fe40002000000 */
[----:B------:R-:W-:-:S02]  /*0990*/  SEL R13, RZ, 0x1, P1 ;  /* 0x00000001ff0d7807 */ /* 0x000fc40000800000 */
[----:B------:R-:W-:Y:S02]  /*09a0*/  SEL R16, RZ, 0x1, P0 ;  /* 0x00000001ff107807 */ /* 0x000fe40000000000 */
[----:B------:R-:W-:Y:S02]  /*09b0*/  IADD3 R18, P0, R18, UR4, RZ ;  /* 0x0000000412127c10 */ /* 0x000fe4000ff1e0ff */
[----:B------:R-:W-:Y:S02]  /*09c0*/  PRMT R15, R20, 0x3340, R19 ;  /* 0x00003340140f7816 */ /* 0x000fe40000000013 */
[----:B------:R-:W-:Y:S02]  /*09d0*/  IADD3 R12, P1, R0, UR8, RZ ;  /* 0x00000008000c7c10 */ /* 0x000fe4000ff3e0ff */
[----:B------:R-:W-:Y:S02]  /*09e0*/  PRMT R16, R16, 0x3340, R13 ;  /* 0x0000334010107816 */ /* 0x000fe4000000000d */
[----:B------:R-:W-:-:S02]  /*09f0*/  IADD3.X R19, R17, UR5, RZ, P0, !PT ;  /* 0x0000000511137c10 */ /* 0x000fc400087fe4ff */
[----:B------:R-:W-:Y:S02]  /*0a00*/  LEA.HI.X.SX32 R13, R0, UR9, 0x1, P1 ;  /* 0x00000009000d7c11 */ /* 0x000fe400088f0eff */
[----:B------:R-:W-:Y:S02]  /*0a10*/  PRMT R14, R3, 0x5410, R14 ;  /* 0x00005410030e7816 */ /* 0x000fe4000000000e */
[----:B------:R-:W-:Y:S01]  /*0a20*/  PRMT R15, R16, 0x5410, R15 ;  /* 0x00005410100f7816 */ /* 0x000fe2000000000f */
[----:B-1----:R-:W-:Y:S04]  /*0a30*/  STG.E.128 desc[UR6][R22.64], R4 ;  /* 0x0000000416007986 */ /* 0x002fe8000c101d06 */
[----:B---3--:R-:W-:Y:S04]  /*0a40*/  STG.E.128 desc[UR6][R18.64+0x800], R8 ;  /* 0x0008000812007986 */ /* 0x008fe8000c101d06 */
[----:B------:R-:W-:Y:S01]  /*0a50*/  STG.E.64 desc[UR6][R12.64], R14 ;  /* 0x0000000e0c007986 */ /* 0x000fe2000c101b06 */
[----:B------:R-:W-:Y:S05]  /*0a60*/  EXIT ;  /* 0x000000000000794d */ /* 0x000fea0003800000 */
.L_x_0:
[----:B------:R-:W-:-:S00]  /*0a70*/  BRA `(.L_x_0) ;  /* 0xfffffffc00fc7947 */ /* 0x000fc0000383ffff */
[----:B------:R-:W-:-:S00]  /*0a80*/  NOP ;  /* 0x0000000000007918 */ /* 0x000fc00000000000 */
[----:B------:R-:W-:-:S00]  /*0a90*/  NOP ;  /* 0x0000000000007918 */ /* 0x000fc00000000000 */
[----:B------:R-:W-:-:S00]  /*0aa0*/  NOP ;  /* 0x0000000000007918 */ /* 0x000fc00000000000 */
[----:B------:R-:W-:-:S00]  /*0ab0*/  NOP ;  /* 0x0000000000007918 */ /* 0x000fc00000000000 */
[----:B------:R-:W-:-:S00]  /*0ac0*/  NOP ;  /* 0x0000000000007918 */ /* 0x000fc00000000000 */
[----:B------:R-:W-:-:S00]  /*0ad0*/  NOP ;  /* 0x0000000000007918 */ /* 0x000fc00000000000 */
[----:B------:R-:W-:-:S00]  /*0ae0*/  NOP ;  /* 0x0000000000007918 */ /* 0x000fc00000000000 */
[----:B------:R-:W-:-:S00]  /*0af0*/  NOP ;  /* 0x0000000000007918 */ /* 0x000fc00000000000 */
.L_x_1:


//--------------------- .nv.global.init           --------------------------
	.section	.nv.global.init,"aw",@progbits
.nv.global.init:
	.type		_$_str,@object
	.size		_$_str,(_$_str_$_2 - _$_str)
_$_str:
        /*0000*/ 	.byte	0x5f, 0x5f, 0x43, 0x55, 0x44, 0x41, 0x5f, 0x46, 0x54, 0x5a, 0x00
	.type		_$_str_$_2,@object
	.size		_$_str_$_2,(.L_1 - _$_str_$_2)
_$_str_$_2:
        /*000b*/ 	.byte	0x5f, 0x5f, 0x43, 0x55, 0x44, 0x41, 0x5f, 0x50, 0x52, 0x45, 0x43, 0x5f, 0x53, 0x51, 0x52, 0x54
        /*001b*/ 	.byte	0x00
.L_1:


//--------------------- .nv.shared.triton_poi_fused__native_batch_norm_legit_no_training_add_convolution_relu_threshold_backward_7 --------------------------
	.section	.nv.shared.triton_poi_fused__native_batch_norm_legit_no_training_add_convolution_relu_threshold_backward_7,"aw",@nobits
	.sectionflags	@""
	.align	16
	.zero		1024


//--------------------- .nv.constant0.triton_poi_fused__native_batch_norm_legit_no_training_add_convolution_relu_threshold_backward_7 --------------------------
	.section	.nv.constant0.triton_poi_fused__native_batch_norm_legit_no_training_add_convolution_relu_threshold_backward_7,"a",@progbits
	.sectionflags	@""
	.align	4
.nv.constant0.triton_poi_fused__native_batch_norm_legit_no_training_add_convolution_relu_threshold_backward_7:
	.zero		604
